//
// Generated by NVIDIA NVVM Compiler
//
// Compiler Build ID: CL-36424714
// Cuda compilation tools, release 13.0, V13.0.88
// Based on NVVM 20.0.0
//

.version 9.0
.target sm_100
.address_size 64

	// .globl	_Z3addPiS_S_
.extern .func  (.param .b32 func_retval0) vprintf
(
	.param .b64 vprintf_param_0,
	.param .b64 vprintf_param_1
)
;
.global .align 1 .b8 $str[38] = {79, 110, 32, 98, 108, 111, 99, 107, 32, 37, 100, 44, 32, 116, 104, 114, 101, 97, 100, 32, 37, 100, 58, 32, 37, 100, 32, 43, 32, 37, 100, 32, 61, 32, 37, 100, 10};

.visible .entry _Z3addPiS_S_(
	.param .u64 .ptr .align 1 _Z3addPiS_S__param_0,
	.param .u64 .ptr .align 1 _Z3addPiS_S__param_1,
	.param .u64 .ptr .align 1 _Z3addPiS_S__param_2
)
{
	.local .align 8 .b8 	__local_depot0[24];
	.reg .b64 	%SP;
	.reg .b64 	%SPL;
	.reg .b32 	%r<10>;
	.reg .b64 	%rd<15>;

	mov.u64 	%SPL, __local_depot0;
	cvta.local.u64 	%SP, %SPL;
	ld.param.u64 	%rd1, [_Z3addPiS_S__param_0];
	ld.param.u64 	%rd2, [_Z3addPiS_S__param_1];
	ld.param.u64 	%rd3, [_Z3addPiS_S__param_2];
	cvta.to.global.u64 	%rd4, %rd3;
	cvta.to.global.u64 	%rd5, %rd2;
	cvta.to.global.u64 	%rd6, %rd1;
	add.u64 	%rd7, %SP, 0;
	add.u64 	%rd8, %SPL, 0;
	mov.u32 	%r1, %tid.x;
	mul.wide.u32 	%rd9, %r1, 4;
	add.s64 	%rd10, %rd6, %rd9;
	ld.global.u32 	%r2, [%rd10];
	add.s64 	%rd11, %rd5, %rd9;
	ld.global.u32 	%r3, [%rd11];
	add.s32 	%r4, %r3, %r2;
	add.s64 	%rd12, %rd4, %rd9;
	st.global.u32 	[%rd12], %r4;
	mov.u32 	%r5, %ctaid.x;
	ld.global.u32 	%r6, [%rd10];
	ld.global.u32 	%r7, [%rd11];
	st.local.v2.u32 	[%rd8], {%r5, %r1};
	st.local.v2.u32 	[%rd8+8], {%r6, %r7};
	st.local.u32 	[%rd8+16], %r4;
	mov.u64 	%rd13, $str;
	cvta.global.u64 	%rd14, %rd13;
	{ // callseq 0, 0
	.param .b64 param0;
	st.param.b64 	[param0], %rd14;
	.param .b64 param1;
	st.param.b64 	[param1], %rd7;
	.param .b32 retval0;
	call.uni (retval0), 
	vprintf, 
	(
	param0, 
	param1
	);
	ld.param.b32 	%r8, [retval0];
	} // callseq 0
	ret;

}


// ===== COMPILED SASS (sm_100) =====

	.target	sm_100

	.elftype	@"ET_EXEC"


//--------------------- .note.nv.tkinfo           --------------------------
	.section	.note.nv.tkinfo,"",@"SHT_NOTE"
	.sectionflags	@"SHF_NOTE_NV_TKINFO"
	.tkinfo
        /*0018*/ 	.word	0x00000002
        /*0030*/ 	.string	""
        /*0030*/ 	.string	"ptxas"
        /*0030*/ 	.string	"Cuda compilation tools, release 13.0, V13.0.88"
        /*0030*/ 	.string	"Build cuda_13.0.r13.0/compiler.36424714_0"
        /*0030*/ 	.string	"-arch sm_100 -m 64 "



//--------------------- .note.nv.cuinfo           --------------------------
	.section	.note.nv.cuinfo,"",@"SHT_NOTE"
	.sectionflags	@"SHF_NOTE_NV_CUINFO"
        /*0018*/ 	.short	0x0002
        /*001a*/ 	.short	0x0064
        /*001c*/ 	.short	0x0082
	.zero		2


//--------------------- .nv.info                  --------------------------
	.section	.nv.info,"",@"SHT_CUDA_INFO"
	.align	4


	//----- nvinfo : EIATTR_REGCOUNT
	.align		4
        /*0000*/ 	.byte	0x04, 0x2f
        /*0002*/ 	.short	(.L_2 - .L_1)
	.align		4
.L_1:
        /*0004*/ 	.word	index@(_Z3addPiS_S_)
        /*0008*/ 	.word	0x00000018


	//----- nvinfo : EIATTR_FRAME_SIZE
	.align		4
.L_2:
        /*000c*/ 	.byte	0x04, 0x11
        /*000e*/ 	.short	(.L_4 - .L_3)
	.align		4
.L_3:
        /*0010*/ 	.word	index@(_Z3addPiS_S_)
        /*0014*/ 	.word	0x00000018


	//----- nvinfo : EIATTR_MIN_STACK_SIZE
	.align		4
.L_4:
        /*0018*/ 	.byte	0x04, 0x12
        /*001a*/ 	.short	(.L_6 - .L_5)
	.align		4
.L_5:
        /*001c*/ 	.word	index@(_Z3addPiS_S_)
        /*0020*/ 	.word	0x00000018
.L_6:


//--------------------- .nv.compat                --------------------------
	.section	.nv.compat,"",@"SHT_CUDA_COMPAT_INFO"
	.align	4
        /*0000*/ 	.byte	0x02, 0x09, 0x00, 0x00, 0x02, 0x02, 0x01, 0x00, 0x02, 0x05, 0x05, 0x00, 0x03, 0x07, 0x01, 0x01
        /*0010*/ 	.byte	0x02, 0x03, 0x00, 0x00, 0x02, 0x06, 0x01, 0x00, 0x04, 0x0b, 0x08, 0x00, 0x09, 0x00, 0x00, 0x00
        /*0020*/ 	.byte	0x00, 0x00, 0x00, 0x00


//--------------------- .nv.info._Z3addPiS_S_     --------------------------
	.section	.nv.info._Z3addPiS_S_,"",@"SHT_CUDA_INFO"
	.sectionflags	@""
	.align	4


	//----- nvinfo : EIATTR_CUDA_API_VERSION
	.align		4
        /*0000*/ 	.byte	0x04, 0x37
        /*0002*/ 	.short	(.L_8 - .L_7)
.L_7:
        /*0004*/ 	.word	0x00000082


	//----- nvinfo : EIATTR_KPARAM_INFO
	.align		4
.L_8:
        /*0008*/ 	.byte	0x04, 0x17
        /*000a*/ 	.short	(.L_10 - .L_9)
.L_9:
        /*000c*/ 	.word	0x00000000
        /*0010*/ 	.short	0x0002
        /*0012*/ 	.short	0x0010
        /*0014*/ 	.byte	0x00, 0xf5, 0x21, 0x00


	//----- nvinfo : EIATTR_KPARAM_INFO
	.align		4
.L_10:
        /*0018*/ 	.byte	0x04, 0x17
        /*001a*/ 	.short	(.L_12 - .L_11)
.L_11:
        /*001c*/ 	.word	0x00000000
        /*0020*/ 	.short	0x0001
        /*0022*/ 	.short	0x0008
        /*0024*/ 	.byte	0x00, 0xf5, 0x21, 0x00


	//----- nvinfo : EIATTR_KPARAM_INFO
	.align		4
.L_12:
        /*0028*/ 	.byte	0x04, 0x17
        /*002a*/ 	.short	(.L_14 - .L_13)
.L_13:
        /*002c*/ 	.word	0x00000000
        /*0030*/ 	.short	0x0000
        /*0032*/ 	.short	0x0000
        /*0034*/ 	.byte	0x00, 0xf5, 0x21, 0x00


	//----- nvinfo : EIATTR_SPARSE_MMA_MASK
	.align		4
.L_14:
        /*0038*/ 	.byte	0x03, 0x50
        /*003a*/ 	.short	0x0000


	//----- nvinfo : EIATTR_MAXREG_COUNT
	.align		4
        /*003c*/ 	.byte	0x03, 0x1b
        /*003e*/ 	.short	0x00ff


	//----- nvinfo : EIATTR_EXTERNS
	.align		4
        /*0040*/ 	.byte	0x04, 0x0f
        /*0042*/ 	.short	(.L_16 - .L_15)


	//   ....[0]....
	.align		4
.L_15:
        /*0044*/ 	.word	index@(vprintf)


	//----- nvinfo : EIATTR_MERCURY_ISA_VERSION
	.align		4
.L_16:
        /*0048*/ 	.byte	0x03, 0x5f
        /*004a*/ 	.short	0x0101


	//----- nvinfo : EIATTR_VRC_CTA_INIT_COUNT
	.align		4
        /*004c*/ 	.byte	0x02, 0x4a
	.zero		1
	.zero		1


	//----- nvinfo : EIATTR_SYSCALL_OFFSETS
	.align		4
        /*0050*/ 	.byte	0x04, 0x46
        /*0052*/ 	.short	(.L_18 - .L_17)


	//   ....[0]....
.L_17:
        /*0054*/ 	.word	0x000001e0


	//----- nvinfo : EIATTR_EXIT_INSTR_OFFSETS
	.align		4
.L_18:
        /*0058*/ 	.byte	0x04, 0x1c
        /*005a*/ 	.short	(.L_20 - .L_19)


	//   ....[0]....
.L_19:
        /*005c*/ 	.word	0x000001f0


	//----- nvinfo : EIATTR_CBANK_PARAM_SIZE
	.align		4
.L_20:
        /*0060*/ 	.byte	0x03, 0x19
        /*0062*/ 	.short	0x0018


	//----- nvinfo : EIATTR_PARAM_CBANK
	.align		4
        /*0064*/ 	.byte	0x04, 0x0a
        /*0066*/ 	.short	(.L_22 - .L_21)
	.align		4
.L_21:
        /*0068*/ 	.word	index@(.nv.constant0._Z3addPiS_S_)
        /*006c*/ 	.short	0x0380
        /*006e*/ 	.short	0x0018


	//----- nvinfo : EIATTR_SW_WAR
	.align		4
.L_22:
        /*0070*/ 	.byte	0x04, 0x36
        /*0072*/ 	.short	(.L_24 - .L_23)
.L_23:
        /*0074*/ 	.word	0x00000008
.L_24:


//--------------------- .nv.callgraph             --------------------------
	.section	.nv.callgraph,"",@"SHT_CUDA_CALLGRAPH"
	.align	4
	.sectionentsize	8
	.align		4
        /*0000*/ 	.word	0x00000000
	.align		4
        /*0004*/ 	.word	0xffffffff
	.align		4
        /*0008*/ 	.word	index@(_Z3addPiS_S_)
	.align		4
        /*000c*/ 	.word	index@(vprintf)
	.align		4
        /*0010*/ 	.word	0x00000000
	.align		4
        /*0014*/ 	.word	0xfffffffe
	.align		4
        /*0018*/ 	.word	0x00000000
	.align		4
        /*001c*/ 	.word	0xfffffffd
	.align		4
        /*0020*/ 	.word	0x00000000
	.align		4
        /*0024*/ 	.word	0xfffffffc


//--------------------- .nv.constant4             --------------------------
	.section	.nv.constant4,"a",@progbits
	.align	8
	.align		8
.nv.constant4:
        /*0000*/ 	.dword	vprintf
	.align		8
        /*0008*/ 	.dword	$str


//--------------------- .text._Z3addPiS_S_        --------------------------
	.section	.text._Z3addPiS_S_,"ax",@progbits
	.align	128
        .global         _Z3addPiS_S_
        .type           _Z3addPiS_S_,@function
        .size           _Z3addPiS_S_,(.L_x_2 - _Z3addPiS_S_)
        .other          _Z3addPiS_S_,@"STO_CUDA_ENTRY STV_DEFAULT"
_Z3addPiS_S_:
.text._Z3addPiS_S_:
[----:B------:R-:W0:Y:S01]  /*0000*/  LDC R1, c[0x0][0x37c] ;  /* 0x0000df00ff017b82 */ /* 0x000e220000000800 */
[----:B------:R-:W1:Y:S07]  /*0010*/  S2R R13, SR_TID.X ;  /* 0x00000000000d7919 */ /* 0x000e6e0000002100 */
[----:B------:R-:W1:Y:S01]  /*0020*/  LDC.64 R4, c[0x0][0x380] ;  /* 0x0000e000ff047b82 */ /* 0x000e620000000a00 */
[----:B------:R-:W2:Y:S01]  /*0030*/  LDCU.64 UR4, c[0x0][0x358] ;  /* 0x00006b00ff0477ac */ /* 0x000ea20008000a00 */
[----:B0-----:R-:W-:-:S06]  /*0040*/  IADD3 R1, PT, PT, R1, -0x18, RZ ;  /* 0xffffffe801017810 */ /* 0x001fcc0007ffe0ff */
[----:B------:R-:W0:Y:S08]  /*0050*/  LDC.64 R2, c[0x0][0x388] ;  /* 0x0000e200ff027b82 */ /* 0x000e300000000a00 */
[----:B------:R-:W3:Y:S01]  /*0060*/  LDC.64 R6, c[0x0][0x390] ;  /* 0x0000e400ff067b82 */ /* 0x000ee20000000a00 */
[----:B------:R-:W4:Y:S01]  /*0070*/  S2R R12, SR_CTAID.X ;  /* 0x00000000000c7919 */ /* 0x000f220000002500 */
[----:B------:R-:W5:Y:S01]  /*0080*/  LDCU.64 UR6, c[0x4][0x8] ;  /* 0x01000100ff0677ac */ /* 0x000f620008000a00 */
[----:B-1----:R-:W-:-:S04]  /*0090*/  IMAD.WIDE.U32 R4, R13, 0x4, R4 ;  /* 0x000000040d047825 */ /* 0x002fc800078e0004 */
[C---:B0-----:R-:W-:Y:S01]  /*00a0*/  IMAD.WIDE.U32 R2, R13.reuse, 0x4, R2 ;  /* 0x000000040d027825 */ /* 0x041fe200078e0002 */
[----:B--2---:R-:W2:Y:S04]  /*00b0*/  LDG.E R0, desc[UR4][R4.64] ;  /* 0x0000000404007981 */ /* 0x004ea8000c1e1900 */
[----:B------:R-:W2:Y:S01]  /*00c0*/  LDG.E R9, desc[UR4][R2.64] ;  /* 0x0000000402097981 */ /* 0x000ea2000c1e1900 */
[----:B---3--:R-:W-:Y:S01]  /*00d0*/  IMAD.WIDE.U32 R6, R13, 0x4, R6 ;  /* 0x000000040d067825 */ /* 0x008fe200078e0006 */
[----:B--2---:R-:W-:-:S05]  /*00e0*/  IADD3 R0, PT, PT, R0, R9, RZ ;  /* 0x0000000900007210 */ /* 0x004fca0007ffe0ff */
[----:B------:R0:W-:Y:S04]  /*00f0*/  STG.E desc[UR4][R6.64], R0 ;  /* 0x0000000006007986 */ /* 0x0001e8000c101904 */
[----:B------:R5:W2:Y:S04]  /*0100*/  LDG.E R8, desc[UR4][R4.64] ;  /* 0x0000000404087981 */ /* 0x000aa8000c1e1900 */
[----:B------:R-:W2:Y:S01]  /*0110*/  LDG.E R9, desc[UR4][R2.64] ;  /* 0x0000000402097981 */ /* 0x000ea2000c1e1900 */
[----:B------:R-:W-:Y:S01]  /*0120*/  MOV R10, 0x0 ;  /* 0x00000000000a7802 */ /* 0x000fe20000000f00 */
[----:B------:R-:W0:Y:S02]  /*0130*/  LDCU UR4, c[0x0][0x2f8] ;  /* 0x00005f00ff0477ac */ /* 0x000e240008000800 */
[----:B----4-:R1:W-:Y:S01]  /*0140*/  STL.64 [R1], R12 ;  /* 0x0000000c01007387 */ /* 0x0103e20000100a00 */
[----:B------:R-:W3:Y:S02]  /*0150*/  LDCU UR5, c[0x0][0x2fc] ;  /* 0x00005f80ff0577ac */ /* 0x000ee40008000800 */
[----:B------:R-:W4:Y:S01]  /*0160*/  LDC.64 R10, c[0x4][R10] ;  /* 0x010000000a0a7b82 */ /* 0x000f220000000a00 */
[----:B------:R1:W-:Y:S01]  /*0170*/  STL [R1+0x10], R0 ;  /* 0x0000100001007387 */ /* 0x0003e20000100800 */
[----:B-----5:R-:W-:Y:S01]  /*0180*/  IMAD.U32 R4, RZ, RZ, UR6 ;  /* 0x00000006ff047e24 */ /* 0x020fe2000f8e00ff */
[----:B------:R-:W-:-:S02]  /*0190*/  MOV R5, UR7 ;  /* 0x0000000700057c02 */ /* 0x000fc40008000f00 */
[----:B0-----:R-:W-:-:S05]  /*01a0*/  IADD3 R6, P0, PT, R1, UR4, RZ ;  /* 0x0000000401067c10 */ /* 0x001fca000ff1e0ff */
[----:B---3--:R-:W-:Y:S01]  /*01b0*/  IMAD.X R7, RZ, RZ, UR5, P0 ;  /* 0x00000005ff077e24 */ /* 0x008fe200080e06ff */
[----:B--2-4-:R1:W-:Y:S07]  /*01c0*/  STL.64 [R1+0x8], R8 ;  /* 0x0000080801007387 */ /* 0x0143ee0000100a00 */
[----:B------:R-:W-:-:S07]  /*01d0*/  LEPC R20, `(.L_x_0) ;  /* 0x000000001014794e */ /* 0x000fce0000000000 */
[----:B-1----:R-:W-:Y:S05]  /*01e0*/  CALL.ABS.NOINC R10 ;  /* 0x000000000a007343 */ /* 0x002fea0003c00000 */
.L_x_0:
[----:B------:R-:W-:Y:S05]  /*01f0*/  EXIT ;  /* 0x000000000000794d */ /* 0x000fea0003800000 */
.L_x_1:
[----:B------:R-:W-:-:S00]  /*0200*/  BRA `(.L_x_1) ;  /* 0xfffffffc00fc7947 */ /* 0x000fc0000383ffff */
[----:B------:R-:W-:-:S00]  /*0210*/  NOP ;  /* 0x0000000000007918 */ /* 0x000fc00000000000 */
        /* <DEDUP_REMOVED lines=14> */
.L_x_2:


//--------------------- .nv.global.init           --------------------------
	.section	.nv.global.init,"aw",@progbits
.nv.global.init:
	.type		$str,@object
	.size		$str,(.L_0 - $str)
$str:
        /*0000*/ 	.byte	0x4f, 0x6e, 0x20, 0x62, 0x6c, 0x6f, 0x63, 0x6b, 0x20, 0x25, 0x64, 0x2c, 0x20, 0x74, 0x68, 0x72
        /*0010*/ 	.byte	0x65, 0x61, 0x64, 0x20, 0x25, 0x64, 0x3a, 0x20, 0x25, 0x64, 0x20, 0x2b, 0x20, 0x25, 0x64, 0x20
        /*0020*/ 	.byte	0x3d, 0x20, 0x25, 0x64, 0x0a, 0x00
.L_0:


//--------------------- .nv.shared.reserved.0     --------------------------
	.section	.nv.shared.reserved.0,"aw",@nobits
	.weak		__nv_reservedSMEM_offset_0_alias
	.size		__nv_reservedSMEM_offset_0_alias, 0, 64
	.other		__nv_reservedSMEM_offset_0_alias,@"STO_CUDA_RESERVED_SHARED STV_DEFAULT"
__nv_reservedSMEM_offset_0_alias:
	.zero		0
	.zero		64


//--------------------- .nv.constant0._Z3addPiS_S_ --------------------------
	.section	.nv.constant0._Z3addPiS_S_,"a",@progbits
	.sectionflags	@""
	.align	4
.nv.constant0._Z3addPiS_S_:
	.zero		920


//--------------------- SYMBOLS --------------------------

	.type		.nv.reservedSmem.offset0,@object
	.size		.nv.reservedSmem.offset0,0x4
	.type		vprintf,@function
